//
// Generated by NVIDIA NVVM Compiler
//
// Compiler Build ID: CL-36424714
// Cuda compilation tools, release 13.0, V13.0.88
// Based on NVVM 20.0.0
//

.version 9.0
.target sm_100
.address_size 64

	// .globl	_Z12matMulKernelPKfS0_Pfi
// _ZZ12matMulKernelPKfS0_PfiE5tileA has been demoted
// _ZZ12matMulKernelPKfS0_PfiE5tileB has been demoted

.visible .entry _Z12matMulKernelPKfS0_Pfi(
	.param .u64 .ptr .align 1 _Z12matMulKernelPKfS0_Pfi_param_0,
	.param .u64 .ptr .align 1 _Z12matMulKernelPKfS0_Pfi_param_1,
	.param .u64 .ptr .align 1 _Z12matMulKernelPKfS0_Pfi_param_2,
	.param .u32 _Z12matMulKernelPKfS0_Pfi_param_3
)
{
	.reg .pred 	%p<23>;
	.reg .b32 	%r<73>;
	.reg .b32 	%f<127>;
	.reg .b64 	%rd<13>;
	// demoted variable
	.shared .align 4 .b8 _ZZ12matMulKernelPKfS0_PfiE5tileA[2116];
	// demoted variable
	.shared .align 4 .b8 _ZZ12matMulKernelPKfS0_PfiE5tileB[2116];
	ld.param.u64 	%rd3, [_Z12matMulKernelPKfS0_Pfi_param_0];
	ld.param.u64 	%rd4, [_Z12matMulKernelPKfS0_Pfi_param_1];
	ld.param.u64 	%rd5, [_Z12matMulKernelPKfS0_Pfi_param_2];
	ld.param.u32 	%r38, [_Z12matMulKernelPKfS0_Pfi_param_3];
	mov.u32 	%r1, %tid.x;
	mov.u32 	%r2, %tid.y;
	mov.u32 	%r39, %ctaid.x;
	mov.u32 	%r40, %ctaid.y;
	mad.lo.s32 	%r3, %r40, 23, %r2;
	mad.lo.s32 	%r4, %r39, 23, %r1;
	setp.lt.s32 	%p2, %r38, 1;
	mov.f32 	%f125, 0f00000000;
	@%p2 bra 	$L__BB0_21;
	add.s32 	%r42, %r38, 22;
	mul.hi.u32 	%r43, %r42, -1307163959;
	shr.u32 	%r5, %r43, 4;
	mul.lo.s32 	%r44, %r2, 92;
	mov.u32 	%r45, _ZZ12matMulKernelPKfS0_PfiE5tileA;
	add.s32 	%r6, %r45, %r44;
	shl.b32 	%r46, %r1, 2;
	add.s32 	%r7, %r6, %r46;
	mul.lo.s32 	%r8, %r38, %r3;
	mov.u32 	%r47, _ZZ12matMulKernelPKfS0_PfiE5tileB;
	add.s32 	%r10, %r47, %r46;
	add.s32 	%r9, %r10, %r44;
	max.u32 	%r48, %r3, %r4;
	setp.lt.u32 	%p1, %r48, %r38;
	add.s32 	%r11, %r6, 32;
	add.s32 	%r12, %r10, 736;
	cvta.to.global.u64 	%rd1, %rd3;
	cvta.to.global.u64 	%rd2, %rd4;
	mov.f32 	%f125, 0f00000000;
	mov.b32 	%r66, 0;
	not.pred 	%p10, %p1;
	mov.u32 	%r65, %r38;
$L__BB0_2:
	setp.ge.u32 	%p3, %r3, %r38;
	min.s32 	%r49, %r65, 23;
	max.s32 	%r15, %r49, 1;
	and.b32  	%r16, %r15, 7;
	and.b32  	%r17, %r15, 15;
	mul.lo.s32 	%r50, %r66, 23;
	add.s32 	%r51, %r50, %r1;
	add.s32 	%r19, %r50, %r2;
	setp.ge.s32 	%p4, %r51, %r38;
	mov.f32 	%f116, 0f00000000;
	or.pred  	%p5, %p3, %p4;
	@%p5 bra 	$L__BB0_4;
	add.s32 	%r52, %r51, %r8;
	mul.wide.u32 	%rd6, %r52, 4;
	add.s64 	%rd7, %rd1, %rd6;
	ld.global.f32 	%f116, [%rd7];
$L__BB0_4:
	setp.ge.u32 	%p6, %r4, %r38;
	st.shared.f32 	[%r7], %f116;
	setp.ge.s32 	%p7, %r19, %r38;
	mov.f32 	%f117, 0f00000000;
	or.pred  	%p8, %p7, %p6;
	@%p8 bra 	$L__BB0_6;
	mad.lo.s32 	%r53, %r19, %r38, %r4;
	mul.wide.u32 	%rd8, %r53, 4;
	add.s64 	%rd9, %rd2, %rd8;
	ld.global.f32 	%f117, [%rd9];
$L__BB0_6:
	st.shared.f32 	[%r9], %f117;
	bar.sync 	0;
	mad.lo.s32 	%r54, %r66, -23, %r38;
	setp.lt.s32 	%p9, %r54, 1;
	or.pred  	%p11, %p10, %p9;
	@%p11 bra 	$L__BB0_20;
	setp.lt.s32 	%p12, %r65, 16;
	mov.b32 	%r71, 0;
	@%p12 bra 	$L__BB0_10;
	and.b32  	%r71, %r15, 16;
	neg.s32 	%r69, %r71;
	mov.u32 	%r67, %r12;
	mov.u32 	%r68, %r11;
$L__BB0_9:
	.pragma "nounroll";
	ld.shared.f32 	%f26, [%r68+-32];
	ld.shared.f32 	%f27, [%r67+-736];
	fma.rn.f32 	%f28, %f26, %f27, %f125;
	ld.shared.f32 	%f29, [%r68+-28];
	ld.shared.f32 	%f30, [%r67+-644];
	fma.rn.f32 	%f31, %f29, %f30, %f28;
	ld.shared.f32 	%f32, [%r68+-24];
	ld.shared.f32 	%f33, [%r67+-552];
	fma.rn.f32 	%f34, %f32, %f33, %f31;
	ld.shared.f32 	%f35, [%r68+-20];
	ld.shared.f32 	%f36, [%r67+-460];
	fma.rn.f32 	%f37, %f35, %f36, %f34;
	ld.shared.f32 	%f38, [%r68+-16];
	ld.shared.f32 	%f39, [%r67+-368];
	fma.rn.f32 	%f40, %f38, %f39, %f37;
	ld.shared.f32 	%f41, [%r68+-12];
	ld.shared.f32 	%f42, [%r67+-276];
	fma.rn.f32 	%f43, %f41, %f42, %f40;
	ld.shared.f32 	%f44, [%r68+-8];
	ld.shared.f32 	%f45, [%r67+-184];
	fma.rn.f32 	%f46, %f44, %f45, %f43;
	ld.shared.f32 	%f47, [%r68+-4];
	ld.shared.f32 	%f48, [%r67+-92];
	fma.rn.f32 	%f49, %f47, %f48, %f46;
	ld.shared.f32 	%f50, [%r68];
	ld.shared.f32 	%f51, [%r67];
	fma.rn.f32 	%f52, %f50, %f51, %f49;
	ld.shared.f32 	%f53, [%r68+4];
	ld.shared.f32 	%f54, [%r67+92];
	fma.rn.f32 	%f55, %f53, %f54, %f52;
	ld.shared.f32 	%f56, [%r68+8];
	ld.shared.f32 	%f57, [%r67+184];
	fma.rn.f32 	%f58, %f56, %f57, %f55;
	ld.shared.f32 	%f59, [%r68+12];
	ld.shared.f32 	%f60, [%r67+276];
	fma.rn.f32 	%f61, %f59, %f60, %f58;
	ld.shared.f32 	%f62, [%r68+16];
	ld.shared.f32 	%f63, [%r67+368];
	fma.rn.f32 	%f64, %f62, %f63, %f61;
	ld.shared.f32 	%f65, [%r68+20];
	ld.shared.f32 	%f66, [%r67+460];
	fma.rn.f32 	%f67, %f65, %f66, %f64;
	ld.shared.f32 	%f68, [%r68+24];
	ld.shared.f32 	%f69, [%r67+552];
	fma.rn.f32 	%f70, %f68, %f69, %f67;
	ld.shared.f32 	%f71, [%r68+28];
	ld.shared.f32 	%f72, [%r67+644];
	fma.rn.f32 	%f125, %f71, %f72, %f70;
	add.s32 	%r69, %r69, 16;
	add.s32 	%r68, %r68, 64;
	add.s32 	%r67, %r67, 1472;
	setp.ne.s32 	%p13, %r69, 0;
	@%p13 bra 	$L__BB0_9;
$L__BB0_10:
	setp.eq.s32 	%p14, %r17, 0;
	@%p14 bra 	$L__BB0_20;
	setp.lt.u32 	%p15, %r17, 8;
	@%p15 bra 	$L__BB0_13;
	shl.b32 	%r56, %r71, 2;
	add.s32 	%r57, %r6, %r56;
	ld.shared.f32 	%f74, [%r57];
	mad.lo.s32 	%r58, %r71, 92, %r10;
	ld.shared.f32 	%f75, [%r58];
	fma.rn.f32 	%f76, %f74, %f75, %f125;
	ld.shared.f32 	%f77, [%r57+4];
	ld.shared.f32 	%f78, [%r58+92];
	fma.rn.f32 	%f79, %f77, %f78, %f76;
	ld.shared.f32 	%f80, [%r57+8];
	ld.shared.f32 	%f81, [%r58+184];
	fma.rn.f32 	%f82, %f80, %f81, %f79;
	ld.shared.f32 	%f83, [%r57+12];
	ld.shared.f32 	%f84, [%r58+276];
	fma.rn.f32 	%f85, %f83, %f84, %f82;
	ld.shared.f32 	%f86, [%r57+16];
	ld.shared.f32 	%f87, [%r58+368];
	fma.rn.f32 	%f88, %f86, %f87, %f85;
	ld.shared.f32 	%f89, [%r57+20];
	ld.shared.f32 	%f90, [%r58+460];
	fma.rn.f32 	%f91, %f89, %f90, %f88;
	ld.shared.f32 	%f92, [%r57+24];
	ld.shared.f32 	%f93, [%r58+552];
	fma.rn.f32 	%f94, %f92, %f93, %f91;
	ld.shared.f32 	%f95, [%r57+28];
	ld.shared.f32 	%f96, [%r58+644];
	fma.rn.f32 	%f125, %f95, %f96, %f94;
	add.s32 	%r71, %r71, 8;
$L__BB0_13:
	setp.eq.s32 	%p16, %r16, 0;
	@%p16 bra 	$L__BB0_20;
	and.b32  	%r31, %r15, 3;
	setp.lt.u32 	%p17, %r16, 4;
	@%p17 bra 	$L__BB0_16;
	shl.b32 	%r59, %r71, 2;
	add.s32 	%r60, %r6, %r59;
	ld.shared.f32 	%f98, [%r60];
	mad.lo.s32 	%r61, %r71, 92, %r10;
	ld.shared.f32 	%f99, [%r61];
	fma.rn.f32 	%f100, %f98, %f99, %f125;
	ld.shared.f32 	%f101, [%r60+4];
	ld.shared.f32 	%f102, [%r61+92];
	fma.rn.f32 	%f103, %f101, %f102, %f100;
	ld.shared.f32 	%f104, [%r60+8];
	ld.shared.f32 	%f105, [%r61+184];
	fma.rn.f32 	%f106, %f104, %f105, %f103;
	ld.shared.f32 	%f107, [%r60+12];
	ld.shared.f32 	%f108, [%r61+276];
	fma.rn.f32 	%f125, %f107, %f108, %f106;
	add.s32 	%r71, %r71, 4;
$L__BB0_16:
	setp.eq.s32 	%p18, %r31, 0;
	@%p18 bra 	$L__BB0_20;
	shl.b32 	%r62, %r71, 2;
	add.s32 	%r34, %r6, %r62;
	ld.shared.f32 	%f109, [%r34];
	mad.lo.s32 	%r35, %r71, 92, %r10;
	ld.shared.f32 	%f110, [%r35];
	fma.rn.f32 	%f125, %f109, %f110, %f125;
	setp.eq.s32 	%p19, %r31, 1;
	@%p19 bra 	$L__BB0_20;
	ld.shared.f32 	%f111, [%r34+4];
	ld.shared.f32 	%f112, [%r35+92];
	fma.rn.f32 	%f125, %f111, %f112, %f125;
	setp.eq.s32 	%p20, %r31, 2;
	@%p20 bra 	$L__BB0_20;
	ld.shared.f32 	%f113, [%r34+8];
	ld.shared.f32 	%f114, [%r35+184];
	fma.rn.f32 	%f125, %f113, %f114, %f125;
$L__BB0_20:
	bar.sync 	0;
	add.s32 	%r66, %r66, 1;
	add.s32 	%r65, %r65, -23;
	setp.ne.s32 	%p21, %r66, %r5;
	@%p21 bra 	$L__BB0_2;
$L__BB0_21:
	max.s32 	%r63, %r3, %r4;
	setp.ge.s32 	%p22, %r63, %r38;
	@%p22 bra 	$L__BB0_23;
	mad.lo.s32 	%r64, %r38, %r3, %r4;
	cvta.to.global.u64 	%rd10, %rd5;
	mul.wide.u32 	%rd11, %r64, 4;
	add.s64 	%rd12, %rd10, %rd11;
	st.global.f32 	[%rd12], %f125;
$L__BB0_23:
	ret;

}


// ===== COMPILED SASS (sm_100) =====

	.target	sm_100

	.elftype	@"ET_EXEC"


//--------------------- .note.nv.tkinfo           --------------------------
	.section	.note.nv.tkinfo,"",@"SHT_NOTE"
	.sectionflags	@"SHF_NOTE_NV_TKINFO"
	.tkinfo
        /*0018*/ 	.word	0x00000002
        /*0030*/ 	.string	""
        /*0030*/ 	.string	"ptxas"
        /*0030*/ 	.string	"Cuda compilation tools, release 13.0, V13.0.88"
        /*0030*/ 	.string	"Build cuda_13.0.r13.0/compiler.36424714_0"
        /*0030*/ 	.string	"-arch sm_100 -m 64 "



//--------------------- .note.nv.cuinfo           --------------------------
	.section	.note.nv.cuinfo,"",@"SHT_NOTE"
	.sectionflags	@"SHF_NOTE_NV_CUINFO"
        /*0018*/ 	.short	0x0002
        /*001a*/ 	.short	0x0064
        /*001c*/ 	.short	0x0082
	.zero		2


//--------------------- .nv.info                  --------------------------
	.section	.nv.info,"",@"SHT_CUDA_INFO"
	.align	4


	//----- nvinfo : EIATTR_REGCOUNT
	.align		4
        /*0000*/ 	.byte	0x04, 0x2f
        /*0002*/ 	.short	(.L_1 - .L_0)
	.align		4
.L_0:
        /*0004*/ 	.word	index@(_Z12matMulKernelPKfS0_Pfi)
        /*0008*/ 	.word	0x0000001f


	//----- nvinfo : EIATTR_FRAME_SIZE
	.align		4
.L_1:
        /*000c*/ 	.byte	0x04, 0x11
        /*000e*/ 	.short	(.L_3 - .L_2)
	.align		4
.L_2:
        /*0010*/ 	.word	index@(_Z12matMulKernelPKfS0_Pfi)
        /*0014*/ 	.word	0x00000000


	//----- nvinfo : EIATTR_MIN_STACK_SIZE
	.align		4
.L_3:
        /*0018*/ 	.byte	0x04, 0x12
        /*001a*/ 	.short	(.L_5 - .L_4)
	.align		4
.L_4:
        /*001c*/ 	.word	index@(_Z12matMulKernelPKfS0_Pfi)
        /*0020*/ 	.word	0x00000000
.L_5:


//--------------------- .nv.compat                --------------------------
	.section	.nv.compat,"",@"SHT_CUDA_COMPAT_INFO"
	.align	4
        /*0000*/ 	.byte	0x02, 0x09, 0x00, 0x00, 0x02, 0x02, 0x01, 0x00, 0x02, 0x05, 0x05, 0x00, 0x03, 0x07, 0x01, 0x01
        /*0010*/ 	.byte	0x02, 0x03, 0x00, 0x00, 0x02, 0x06, 0x01, 0x00, 0x04, 0x0b, 0x08, 0x00, 0x09, 0x00, 0x00, 0x00
        /*0020*/ 	.byte	0x00, 0x00, 0x00, 0x00


//--------------------- .nv.info._Z12matMulKernelPKfS0_Pfi --------------------------
	.section	.nv.info._Z12matMulKernelPKfS0_Pfi,"",@"SHT_CUDA_INFO"
	.sectionflags	@""
	.align	4


	//----- nvinfo : EIATTR_CUDA_API_VERSION
	.align		4
        /*0000*/ 	.byte	0x04, 0x37
        /*0002*/ 	.short	(.L_7 - .L_6)
.L_6:
        /*0004*/ 	.word	0x00000082


	//----- nvinfo : EIATTR_KPARAM_INFO
	.align		4
.L_7:
        /*0008*/ 	.byte	0x04, 0x17
        /*000a*/ 	.short	(.L_9 - .L_8)
.L_8:
        /*000c*/ 	.word	0x00000000
        /*0010*/ 	.short	0x0003
        /*0012*/ 	.short	0x0018
        /*0014*/ 	.byte	0x00, 0xf0, 0x11, 0x00


	//----- nvinfo : EIATTR_KPARAM_INFO
	.align		4
.L_9:
        /*0018*/ 	.byte	0x04, 0x17
        /*001a*/ 	.short	(.L_11 - .L_10)
.L_10:
        /*001c*/ 	.word	0x00000000
        /*0020*/ 	.short	0x0002
        /*0022*/ 	.short	0x0010
        /*0024*/ 	.byte	0x00, 0xf5, 0x21, 0x00


	//----- nvinfo : EIATTR_KPARAM_INFO
	.align		4
.L_11:
        /*0028*/ 	.byte	0x04, 0x17
        /*002a*/ 	.short	(.L_13 - .L_12)
.L_12:
        /*002c*/ 	.word	0x00000000
        /*0030*/ 	.short	0x0001
        /*0032*/ 	.short	0x0008
        /*0034*/ 	.byte	0x00, 0xf5, 0x21, 0x00


	//----- nvinfo : EIATTR_KPARAM_INFO
	.align		4
.L_13:
        /*0038*/ 	.byte	0x04, 0x17
        /*003a*/ 	.short	(.L_15 - .L_14)
.L_14:
        /*003c*/ 	.word	0x00000000
        /*0040*/ 	.short	0x0000
        /*0042*/ 	.short	0x0000
        /*0044*/ 	.byte	0x00, 0xf5, 0x21, 0x00


	//----- nvinfo : EIATTR_SPARSE_MMA_MASK
	.align		4
.L_15:
        /*0048*/ 	.byte	0x03, 0x50
        /*004a*/ 	.short	0x0000


	//----- nvinfo : EIATTR_MAXREG_COUNT
	.align		4
        /*004c*/ 	.byte	0x03, 0x1b
        /*004e*/ 	.short	0x00ff


	//----- nvinfo : EIATTR_NUM_BARRIERS
	.align		4
        /*0050*/ 	.byte	0x02, 0x4c
        /*0052*/ 	.byte	0x01
	.zero		1


	//----- nvinfo : EIATTR_MERCURY_ISA_VERSION
	.align		4
        /*0054*/ 	.byte	0x03, 0x5f
        /*0056*/ 	.short	0x0101


	//----- nvinfo : EIATTR_VRC_CTA_INIT_COUNT
	.align		4
        /*0058*/ 	.byte	0x02, 0x4a
	.zero		1
	.zero		1


	//----- nvinfo : EIATTR_EXIT_INSTR_OFFSETS
	.align		4
        /*005c*/ 	.byte	0x04, 0x1c
        /*005e*/ 	.short	(.L_17 - .L_16)


	//   ....[0]....
.L_16:
        /*0060*/ 	.word	0x00000c40


	//   ....[1]....
        /*0064*/ 	.word	0x00000c90


	//----- nvinfo : EIATTR_CRS_STACK_SIZE
	.align		4
.L_17:
        /*0068*/ 	.byte	0x04, 0x1e
        /*006a*/ 	.short	(.L_19 - .L_18)
.L_18:
        /*006c*/ 	.word	0x00000000


	//----- nvinfo : EIATTR_CBANK_PARAM_SIZE
	.align		4
.L_19:
        /*0070*/ 	.byte	0x03, 0x19
        /*0072*/ 	.short	0x001c


	//----- nvinfo : EIATTR_PARAM_CBANK
	.align		4
        /*0074*/ 	.byte	0x04, 0x0a
        /*0076*/ 	.short	(.L_21 - .L_20)
	.align		4
.L_20:
        /*0078*/ 	.word	index@(.nv.constant0._Z12matMulKernelPKfS0_Pfi)
        /*007c*/ 	.short	0x0380
        /*007e*/ 	.short	0x001c


	//----- nvinfo : EIATTR_SW_WAR
	.align		4
.L_21:
        /*0080*/ 	.byte	0x04, 0x36
        /*0082*/ 	.short	(.L_23 - .L_22)
.L_22:
        /*0084*/ 	.word	0x00000008
.L_23:


//--------------------- .nv.callgraph             --------------------------
	.section	.nv.callgraph,"",@"SHT_CUDA_CALLGRAPH"
	.align	4
	.sectionentsize	8
	.align		4
        /*0000*/ 	.word	0x00000000
	.align		4
        /*0004*/ 	.word	0xffffffff
	.align		4
        /*0008*/ 	.word	0x00000000
	.align		4
        /*000c*/ 	.word	0xfffffffe
	.align		4
        /*0010*/ 	.word	0x00000000
	.align		4
        /*0014*/ 	.word	0xfffffffd
	.align		4
        /*0018*/ 	.word	0x00000000
	.align		4
        /*001c*/ 	.word	0xfffffffc


//--------------------- .text._Z12matMulKernelPKfS0_Pfi --------------------------
	.section	.text._Z12matMulKernelPKfS0_Pfi,"ax",@progbits
	.align	128
        .global         _Z12matMulKernelPKfS0_Pfi
        .type           _Z12matMulKernelPKfS0_Pfi,@function
        .size           _Z12matMulKernelPKfS0_Pfi,(.L_x_9 - _Z12matMulKernelPKfS0_Pfi)
        .other          _Z12matMulKernelPKfS0_Pfi,@"STO_CUDA_ENTRY STV_DEFAULT"
_Z12matMulKernelPKfS0_Pfi:
.text._Z12matMulKernelPKfS0_Pfi:
[----:B------:R-:W-:Y:S01]  /*0000*/  LDC R1, c[0x0][0x37c] ;  /* 0x0000df00ff017b82 */ /* 0x000fe20000000800 */
[----:B------:R-:W0:Y:S01]  /*0010*/  LDCU UR6, c[0x0][0x398] ;  /* 0x00007300ff0677ac */ /* 0x000e220008000800 */
[----:B------:R-:W1:Y:S01]  /*0020*/  S2R R0, SR_TID.Y ;  /* 0x0000000000007919 */ /* 0x000e620000002200 */
[----:B------:R-:W-:Y:S01]  /*0030*/  HFMA2 R19, -RZ, RZ, 0, 0 ;  /* 0x00000000ff137431 */ /* 0x000fe200000001ff */
[----:B------:R-:W2:Y:S01]  /*0040*/  LDCU.64 UR4, c[0x0][0x358] ;  /* 0x00006b00ff0477ac */ /* 0x000ea20008000a00 */
[----:B------:R-:W1:Y:S01]  /*0050*/  S2R R3, SR_CTAID.Y ;  /* 0x0000000000037919 */ /* 0x000e620000002600 */
[----:B------:R-:W3:Y:S01]  /*0060*/  S2R R6, SR_TID.X ;  /* 0x0000000000067919 */ /* 0x000ee20000002100 */
[----:B------:R-:W3:Y:S01]  /*0070*/  S2R R9, SR_CTAID.X ;  /* 0x0000000000097919 */ /* 0x000ee20000002500 */
[----:B0-----:R-:W-:-:S04]  /*0080*/  MOV R7, UR6 ;  /* 0x0000000600077c02 */ /* 0x001fc80008000f00 */
[----:B------:R-:W-:Y:S01]  /*0090*/  ISETP.GE.AND P0, PT, R7, 0x1, PT ;  /* 0x000000010700780c */ /* 0x000fe20003f06270 */
[----:B-1----:R-:W-:Y:S02]  /*00a0*/  IMAD R8, R3, 0x17, R0 ;  /* 0x0000001703087824 */ /* 0x002fe400078e0200 */
[----:B---3--:R-:W-:-:S10]  /*00b0*/  IMAD R9, R9, 0x17, R6 ;  /* 0x0000001709097824 */ /* 0x008fd400078e0206 */
[----:B--2---:R-:W-:Y:S05]  /*00c0*/  @!P0 BRA `(.L_x_0) ;  /* 0x0000000800d48947 */ /* 0x004fea0003800000 */
[----:B------:R-:W0:Y:S01]  /*00d0*/  S2R R4, SR_CgaCtaId ;  /* 0x0000000000047919 */ /* 0x000e220000008800 */
[----:B------:R-:W1:Y:S01]  /*00e0*/  LDCU UR6, c[0x0][0x398] ;  /* 0x00007300ff0677ac */ /* 0x000e620008000800 */
[----:B------:R-:W-:Y:S01]  /*00f0*/  MOV R2, 0x400 ;  /* 0x0000040000027802 */ /* 0x000fe20000000f00 */
[----:B------:R-:W-:Y:S01]  /*0100*/  IMAD.MOV.U32 R13, RZ, RZ, RZ ;  /* 0x000000ffff0d7224 */ /* 0x000fe200078e00ff */
[----:B------:R-:W-:Y:S02]  /*0110*/  IADD3 R7, PT, PT, R7, 0x16, RZ ;  /* 0x0000001607077810 */ /* 0x000fe40007ffe0ff */
[----:B------:R-:W-:Y:S02]  /*0120*/  IADD3 R3, PT, PT, R2, 0x844, RZ ;  /* 0x0000084402037810 */ /* 0x000fe40007ffe0ff */
[----:B------:R-:W-:Y:S01]  /*0130*/  VIMNMX.U32 R10, PT, PT, R8, R9, !PT ;  /* 0x00000009080a7248 */ /* 0x000fe20007fe0000 */
[----:B------:R-:W-:Y:S01]  /*0140*/  IMAD.HI.U32 R7, R7, -0x4de9bd37, RZ ;  /* 0xb21642c907077827 */ /* 0x000fe200078e00ff */
[----:B------:R-:W-:-:S04]  /*0150*/  MOV R19, RZ ;  /* 0x000000ff00137202 */ /* 0x000fc80000000f00 */
[----:B------:R-:W-:Y:S02]  /*0160*/  SHF.R.U32.HI R12, RZ, 0x4, R7 ;  /* 0x00000004ff0c7819 */ /* 0x000fe40000011607 */
[----:B-1----:R-:W-:Y:S02]  /*0170*/  MOV R21, UR6 ;  /* 0x0000000600157c02 */ /* 0x002fe40008000f00 */
[C---:B0-----:R-:W-:Y:S02]  /*0180*/  LEA R11, R4.reuse, R2, 0x18 ;  /* 0x00000002040b7211 */ /* 0x041fe400078ec0ff */
[----:B------:R-:W-:-:S03]  /*0190*/  LEA R3, R4, R3, 0x18 ;  /* 0x0000000304037211 */ /* 0x000fc600078ec0ff */
[----:B------:R-:W-:Y:S01]  /*01a0*/  IMAD R11, R0, 0x5c, R11 ;  /* 0x0000005c000b7824 */ /* 0x000fe200078e020b */
[----:B------:R-:W-:-:S04]  /*01b0*/  LEA R15, R6, R3, 0x2 ;  /* 0x00000003060f7211 */ /* 0x000fc800078e10ff */
[----:B------:R-:W-:Y:S01]  /*01c0*/  LEA R14, R6, R11, 0x2 ;  /* 0x0000000b060e7211 */ /* 0x000fe200078e10ff */
[----:B------:R-:W-:Y:S01]  /*01d0*/  IMAD R17, R0, 0x5c, R15 ;  /* 0x0000005c00117824 */ /* 0x000fe200078e020f */
[----:B------:R-:W-:Y:S01]  /*01e0*/  IADD3 R16, PT, PT, R11, 0x20, RZ ;  /* 0x000000200b107810 */ /* 0x000fe20007ffe0ff */
[----:B------:R-:W-:-:S07]  /*01f0*/  VIADD R18, R15, 0x2e0 ;  /* 0x000002e00f127836 */ /* 0x000fce0000000000 */
.L_x_7:
[----:B0-----:R-:W0:Y:S01]  /*0200*/  LDC R7, c[0x0][0x398] ;  /* 0x0000e600ff077b82 */ /* 0x001e220000000800 */
[C---:B------:R-:W-:Y:S02]  /*0210*/  IMAD R20, R13.reuse, 0x17, R6 ;  /* 0x000000170d147824 */ /* 0x040fe400078e0206 */
[----:B------:R-:W-:-:S03]  /*0220*/  IMAD R22, R13, 0x17, R0 ;  /* 0x000000170d167824 */ /* 0x000fc600078e0200 */
[-C--:B0-----:R-:W-:Y:S02]  /*0230*/  ISETP.GE.AND P1, PT, R20, R7.reuse, PT ;  /* 0x000000071400720c */ /* 0x081fe40003f26270 */
[-C--:B------:R-:W-:Y:S02]  /*0240*/  ISETP.GE.U32.AND P0, PT, R9, R7.reuse, PT ;  /* 0x000000070900720c */ /* 0x080fe40003f06070 */
[-C--:B------:R-:W-:Y:S02]  /*0250*/  ISETP.GE.U32.OR P1, PT, R8, R7.reuse, P1 ;  /* 0x000000070800720c */ /* 0x080fe40000f26470 */
[----:B------:R-:W-:-:S11]  /*0260*/  ISETP.GE.OR P0, PT, R22, R7, P0 ;  /* 0x000000071600720c */ /* 0x000fd60000706670 */
[----:B------:R-:W0:Y:S01]  /*0270*/  @!P1 LDC.64 R4, c[0x0][0x380] ;  /* 0x0000e000ff049b82 */ /* 0x000e220000000a00 */
[-C--:B------:R-:W-:Y:S02]  /*0280*/  @!P1 IMAD R23, R8, R7.reuse, R20 ;  /* 0x0000000708179224 */ /* 0x080fe400078e0214 */
[----:B------:R-:W-:Y:S02]  /*0290*/  HFMA2 R20, -RZ, RZ, 0, 0 ;  /* 0x00000000ff147431 */ /* 0x000fe400000001ff */
[----:B------:R-:W-:-:S03]  /*02a0*/  @!P0 IMAD R25, R22, R7, R9 ;  /* 0x0000000716198224 */ /* 0x000fc600078e0209 */
[----:B------:R-:W1:Y:S01]  /*02b0*/  @!P0 LDC.64 R2, c[0x0][0x388] ;  /* 0x0000e200ff028b82 */ /* 0x000e620000000a00 */
[----:B0-----:R-:W-:Y:S01]  /*02c0*/  @!P1 IMAD.WIDE.U32 R4, R23, 0x4, R4 ;  /* 0x0000000417049825 */ /* 0x001fe200078e0004 */
[----:B------:R-:W-:-:S06]  /*02d0*/  MOV R23, RZ ;  /* 0x000000ff00177202 */ /* 0x000fcc0000000f00 */
[----:B------:R-:W2:Y:S01]  /*02e0*/  @!P1 LDG.E R23, desc[UR4][R4.64] ;  /* 0x0000000404179981 */ /* 0x000ea2000c1e1900 */
[----:B-1----:R-:W-:-:S05]  /*02f0*/  @!P0 IMAD.WIDE.U32 R2, R25, 0x4, R2 ;  /* 0x0000000419028825 */ /* 0x002fca00078e0002 */
[----:B------:R-:W3:Y:S01]  /*0300*/  @!P0 LDG.E R20, desc[UR4][R2.64] ;  /* 0x0000000402148981 */ /* 0x000ee2000c1e1900 */
[----:B------:R-:W-:-:S05]  /*0310*/  IMAD R22, R13, -0x17, R7 ;  /* 0xffffffe90d167824 */ /* 0x000fca00078e0207 */
[----:B------:R-:W-:-:S04]  /*0320*/  ISETP.GE.AND P0, PT, R22, 0x1, PT ;  /* 0x000000011600780c */ /* 0x000fc80003f06270 */
[----:B------:R-:W-:Y:S01]  /*0330*/  ISETP.GE.U32.OR P0, PT, R10, R7, !P0 ;  /* 0x000000070a00720c */ /* 0x000fe20004706470 */
[----:B------:R-:W-:Y:S01]  /*0340*/  BSSY.RECONVERGENT B0, `(.L_x_1) ;  /* 0x0000088000007945 */ /* 0x000fe20003800200 */
[----:B--2---:R0:W-:Y:S04]  /*0350*/  STS [R14], R23 ;  /* 0x000000170e007388 */ /* 0x0041e80000000800 */
[----:B---3--:R0:W-:Y:S01]  /*0360*/  STS [R17], R20 ;  /* 0x0000001411007388 */ /* 0x0081e20000000800 */
[----:B------:R-:W-:Y:S06]  /*0370*/  BAR.SYNC.DEFER_BLOCKING 0x0 ;  /* 0x0000000000007b1d */ /* 0x000fec0000010000 */
[----:B------:R-:W-:Y:S05]  /*0380*/  @P0 BRA `(.L_x_2) ;  /* 0x00000008000c0947 */ /* 0x000fea0003800000 */
[C---:B------:R-:W-:Y:S02]  /*0390*/  ISETP.GE.AND P1, PT, R21.reuse, 0x10, PT ;  /* 0x000000101500780c */ /* 0x040fe40003f26270 */
[----:B------:R-:W-:Y:S02]  /*03a0*/  VIMNMX R3, PT, PT, R21, 0x17, PT ;  /* 0x0000001715037848 */ /* 0x000fe40003fe0100 */
[----:B------:R-:W-:Y:S02]  /*03b0*/  MOV R2, RZ ;  /* 0x000000ff00027202 */ /* 0x000fe40000000f00 */
[----:B------:R-:W-:-:S04]  /*03c0*/  VIMNMX R3, PT, PT, R3, 0x1, !PT ;  /* 0x0000000103037848 */ /* 0x000fc80007fe0100 */
[----:B------:R-:W-:-:S04]  /*03d0*/  LOP3.LUT R26, R3, 0xf, RZ, 0xc0, !PT ;  /* 0x0000000f031a7812 */ /* 0x000fc800078ec0ff */
[----:B------:R-:W-:Y:S01]  /*03e0*/  ISETP.NE.AND P0, PT, R26, RZ, PT ;  /* 0x000000ff1a00720c */ /* 0x000fe20003f05270 */
[----:B------:R-:W-:-:S12]  /*03f0*/  @!P1 BRA `(.L_x_3) ;  /* 0x0000000000e49947 */ /* 0x000fd80003800000 */
[----:B------:R-:W-:Y:S01]  /*0400*/  LOP3.LUT R2, R3, 0x10, RZ, 0xc0, !PT ;  /* 0x0000001003027812 */ /* 0x000fe200078ec0ff */
[----:B------:R-:W-:Y:S01]  /*0410*/  IMAD.MOV.U32 R5, RZ, RZ, R16 ;  /* 0x000000ffff057224 */ /* 0x000fe200078e0010 */
[----:B------:R-:W-:Y:S02]  /*0420*/  MOV R4, R18 ;  /* 0x0000001200047202 */ /* 0x000fe40000000f00 */
[----:B0-----:R-:W-:-:S07]  /*0430*/  IADD3 R20, PT, PT, -R2, RZ, RZ ;  /* 0x000000ff02147210 */ /* 0x001fce0007ffe1ff */
.L_x_4:
[----:B------:R-:W-:Y:S01]  /*0440*/  LDS R22, [R5+-0x20] ;  /* 0xffffe00005167984 */ /* 0x000fe20000000800 */
[----:B------:R-:W-:-:S03]  /*0450*/  IADD3 R20, PT, PT, R20, 0x10, RZ ;  /* 0x0000001014147810 */ /* 0x000fc60007ffe0ff */
[----:B------:R-:W0:Y:S01]  /*0460*/  LDS R23, [R4+-0x2e0] ;  /* 0xfffd200004177984 */ /* 0x000e220000000800 */
[----:B------:R-:W-:-:S03]  /*0470*/  ISETP.NE.AND P1, PT, R20, RZ, PT ;  /* 0x000000ff1400720c */ /* 0x000fc60003f25270 */
[----:B------:R-:W-:Y:S04]  /*0480*/  LDS R25, [R5+-0x1c] ;  /* 0xffffe40005197984 */ /* 0x000fe80000000800 */
[----:B------:R-:W1:Y:S01]  /*0490*/  LDS R24, [R4+-0x284] ;  /* 0xfffd7c0004187984 */ /* 0x000e620000000800 */
[----:B0-----:R-:W-:-:S03]  /*04a0*/  FFMA R22, R22, R23, R19 ;  /* 0x0000001716167223 */ /* 0x001fc60000000013 */
[----:B------:R-:W-:Y:S04]  /*04b0*/  LDS R19, [R5+-0x18] ;  /* 0xffffe80005137984 */ /* 0x000fe80000000800 */
[----:B------:R-:W0:Y:S01]  /*04c0*/  LDS R23, [R4+-0x228] ;  /* 0xfffdd80004177984 */ /* 0x000e220000000800 */
[----:B-1----:R-:W-:-:S03]  /*04d0*/  FFMA R22, R25, R24, R22 ;  /* 0x0000001819167223 */ /* 0x002fc60000000016 */
        /* <DEDUP_REMOVED lines=15> */
[----:B------:R-:W-:Y:S04]  /*05d0*/  LDS R22, [R5] ;  /* 0x0000000005167984 */ /* 0x000fe80000000800 */
[----:B------:R-:W0:Y:S01]  /*05e0*/  LDS R23, [R4] ;  /* 0x0000000004177984 */ /* 0x000e220000000800 */
[----:B-1----:R-:W-:-:S03]  /*05f0*/  FFMA R19, R24, R25, R19 ;  /* 0x0000001918137223 */ /* 0x002fc60000000013 */
[----:B------:R-:W-:Y:S04]  /*0600*/  LDS R24, [R5+0x4] ;  /* 0x0000040005187984 */ /* 0x000fe80000000800 */
[----:B------:R-:W1:Y:S01]  /*0610*/  LDS R25, [R4+0x5c] ;  /* 0x00005c0004197984 */ /* 0x000e620000000800 */
[----:B0-----:R-:W-:-:S03]  /*0620*/  FFMA R19, R22, R23, R19 ;  /* 0x0000001716137223 */ /* 0x001fc60000000013 */
[----:B------:R-:W-:Y:S04]  /*0630*/  LDS R22, [R5+0x8] ;  /* 0x0000080005167984 */ /* 0x000fe80000000800 */
[----:B------:R-:W0:Y:S01]  /*0640*/  LDS R23, [R4+0xb8] ;  /* 0x0000b80004177984 */ /* 0x000e220000000800 */
        /* <DEDUP_REMOVED lines=13> */
[----:B------:R1:W-:Y:S04]  /*0720*/  LDS R24, [R5+0x1c] ;  /* 0x00001c0005187984 */ /* 0x0003e80000000800 */
[----:B------:R2:W3:Y:S01]  /*0730*/  LDS R25, [R4+0x284] ;  /* 0x0002840004197984 */ /* 0x0004e20000000800 */
[----:B-1----:R-:W-:Y:S02]  /*0740*/  IADD3 R5, PT, PT, R5, 0x40, RZ ;  /* 0x0000004005057810 */ /* 0x002fe40007ffe0ff */
[----:B--2---:R-:W-:Y:S01]  /*0750*/  IADD3 R4, PT, PT, R4, 0x5c0, RZ ;  /* 0x000005c004047810 */ /* 0x004fe20007ffe0ff */
[----:B0-----:R-:W-:-:S04]  /*0760*/  FFMA R19, R22, R23, R19 ;  /* 0x0000001716137223 */ /* 0x001fc80000000013 */
[----:B---3--:R-:W-:Y:S01]  /*0770*/  FFMA R19, R24, R25, R19 ;  /* 0x0000001918137223 */ /* 0x008fe20000000013 */
[----:B------:R-:W-:Y:S06]  /*0780*/  @P1 BRA `(.L_x_4) ;  /* 0xfffffffc002c1947 */ /* 0x000fec000383ffff */
.L_x_3:
[----:B------:R-:W-:Y:S01]  /*0790*/  LOP3.LUT R24, R3, 0x7, RZ, 0xc0, !PT ;  /* 0x0000000703187812 */ /* 0x000fe200078ec0ff */
[----:B------:R-:W-:Y:S06]  /*07a0*/  @!P0 BRA `(.L_x_2) ;  /* 0x0000000400048947 */ /* 0x000fec0003800000 */
[----:B------:R-:W-:Y:S02]  /*07b0*/  ISETP.GE.U32.AND P0, PT, R26, 0x8, PT ;  /* 0x000000081a00780c */ /* 0x000fe40003f06070 */
[----:B------:R-:W-:-:S11]  /*07c0*/  ISETP.NE.AND P1, PT, R24, RZ, PT ;  /* 0x000000ff1800720c */ /* 0x000fd60003f25270 */
[----:B------:R-:W-:Y:S05]  /*07d0*/  @!P0 BRA `(.L_x_5) ;  /* 0x00000000006c8947 */ /* 0x000fea0003800000 */
[C---:B------:R-:W-:Y:S01]  /*07e0*/  LEA R5, R2.reuse, R11, 0x2 ;  /* 0x0000000b02057211 */ /* 0x040fe200078e10ff */
[C---:B------:R-:W-:Y:S02]  /*07f0*/  IMAD R4, R2.reuse, 0x5c, R15 ;  /* 0x0000005c02047824 */ /* 0x040fe400078e020f */
[----:B------:R-:W-:Y:S02]  /*0800*/  VIADD R2, R2, 0x8 ;  /* 0x0000000802027836 */ /* 0x000fe40000000000 */
[----:B0-----:R-:W-:Y:S04]  /*0810*/  LDS R20, [R5] ;  /* 0x0000000005147984 */ /* 0x001fe80000000800 */
[----:B------:R-:W0:Y:S04]  /*0820*/  LDS R22, [R4] ;  /* 0x0000000004167984 */ /* 0x000e280000000800 */
[----:B------:R-:W-:Y:S04]  /*0830*/  LDS R23, [R5+0x4] ;  /* 0x0000040005177984 */ /* 0x000fe80000000800 */
[----:B------:R-:W1:Y:S04]  /*0840*/  LDS R25, [R4+0x5c] ;  /* 0x00005c0004197984 */ /* 0x000e680000000800 */
[----:B------:R-:W-:Y:S04]  /*0850*/  LDS R26, [R5+0xc] ;  /* 0x00000c00051a7984 */ /* 0x000fe80000000800 */
[----:B------:R-:W-:Y:S01]  /*0860*/  LDS R28, [R5+0x1c] ;  /* 0x00001c00051c7984 */ /* 0x000fe20000000800 */
[----:B0-----:R-:W-:-:S03]  /*0870*/  FFMA R20, R20, R22, R19 ;  /* 0x0000001614147223 */ /* 0x001fc60000000013 */
[----:B------:R-:W-:Y:S04]  /*0880*/  LDS R19, [R5+0x8] ;  /* 0x0000080005137984 */ /* 0x000fe80000000800 */
[----:B------:R-:W0:Y:S01]  /*0890*/  LDS R22, [R4+0xb8] ;  /* 0x0000b80004167984 */ /* 0x000e220000000800 */
[----:B-1----:R-:W-:-:S03]  /*08a0*/  FFMA R20, R23, R25, R20 ;  /* 0x0000001917147223 */ /* 0x002fc60000000014 */
[----:B------:R-:W1:Y:S04]  /*08b0*/  LDS R23, [R4+0x114] ;  /* 0x0001140004177984 */ /* 0x000e680000000800 */
[----:B------:R-:W-:Y:S01]  /*08c0*/  LDS R25, [R4+0x170] ;  /* 0x0001700004197984 */ /* 0x000fe20000000800 */
[----:B0-----:R-:W-:-:S03]  /*08d0*/  FFMA R19, R19, R22, R20 ;  /* 0x0000001613137223 */ /* 0x001fc60000000014 */
[----:B------:R-:W0:Y:S01]  /*08e0*/  LDS R22, [R5+0x10] ;  /* 0x0000100005167984 */ /* 0x000e220000000800 */
[----:B-1----:R-:W-:-:S03]  /*08f0*/  FFMA R23, R26, R23, R19 ;  /* 0x000000171a177223 */ /* 0x002fc60000000013 */
[----:B------:R-:W-:Y:S04]  /*0900*/  LDS R19, [R5+0x14] ;  /* 0x0000140005137984 */ /* 0x000fe80000000800 */
[----:B------:R-:W1:Y:S04]  /*0910*/  LDS R20, [R4+0x1cc] ;  /* 0x0001cc0004147984 */ /* 0x000e680000000800 */
[----:B------:R-:W-:Y:S01]  /*0920*/  LDS R26, [R5+0x18] ;  /* 0x00001800051a7984 */ /* 0x000fe20000000800 */
[----:B0-----:R-:W-:-:S03]  /*0930*/  FFMA R22, R22, R25, R23 ;  /* 0x0000001916167223 */ /* 0x001fc60000000017 */
[----:B------:R-:W0:Y:S04]  /*0940*/  LDS R23, [R4+0x228] ;  /* 0x0002280004177984 */ /* 0x000e280000000800 */
[----:B------:R-:W2:Y:S01]  /*0950*/  LDS R25, [R4+0x284] ;  /* 0x0002840004197984 */ /* 0x000ea20000000800 */
[----:B-1----:R-:W-:-:S04]  /*0960*/  FFMA R19, R19, R20, R22 ;  /* 0x0000001413137223 */ /* 0x002fc80000000016 */
[----:B0-----:R-:W-:-:S04]  /*0970*/  FFMA R19, R26, R23, R19 ;  /* 0x000000171a137223 */ /* 0x001fc80000000013 */
[----:B--2---:R-:W-:-:S07]  /*0980*/  FFMA R19, R28, R25, R19 ;  /* 0x000000191c137223 */ /* 0x004fce0000000013 */
.L_x_5:
[----:B------:R-:W-:Y:S05]  /*0990*/  @!P1 BRA `(.L_x_2) ;  /* 0x0000000000889947 */ /* 0x000fea0003800000 */
[----:B------:R-:W-:Y:S02]  /*09a0*/  ISETP.GE.U32.AND P0, PT, R24, 0x4, PT ;  /* 0x000000041800780c */ /* 0x000fe40003f06070 */
[----:B------:R-:W-:-:S04]  /*09b0*/  LOP3.LUT R3, R3, 0x3, RZ, 0xc0, !PT ;  /* 0x0000000303037812 */ /* 0x000fc800078ec0ff */
[----:B------:R-:W-:-:S07]  /*09c0*/  ISETP.NE.AND P1, PT, R3, RZ, PT ;  /* 0x000000ff0300720c */ /* 0x000fce0003f25270 */
[----:B------:R-:W-:Y:S06]  /*09d0*/  @!P0 BRA `(.L_x_6) ;  /* 0x00000000003c8947 */ /* 0x000fec0003800000 */
[C---:B------:R-:W-:Y:S01]  /*09e0*/  LEA R22, R2.reuse, R11, 0x2 ;  /* 0x0000000b02167211 */ /* 0x040fe200078e10ff */
[C---:B0-----:R-:W-:Y:S01]  /*09f0*/  IMAD R23, R2.reuse, 0x5c, R15 ;  /* 0x0000005c02177824 */ /* 0x041fe200078e020f */
[----:B------:R-:W-:-:S03]  /*0a00*/  IADD3 R2, PT, PT, R2, 0x4, RZ ;  /* 0x0000000402027810 */ /* 0x000fc60007ffe0ff */
[----:B------:R-:W-:Y:S04]  /*0a10*/  LDS R24, [R22] ;  /* 0x0000000016187984 */ /* 0x000fe80000000800 */
[----:B------:R-:W0:Y:S04]  /*0a20*/  LDS R25, [R23] ;  /* 0x0000000017197984 */ /* 0x000e280000000800 */
[----:B------:R-:W-:Y:S04]  /*0a30*/  LDS R27, [R22+0x4] ;  /* 0x00000400161b7984 */ /* 0x000fe80000000800 */
[----:B------:R-:W1:Y:S04]  /*0a40*/  LDS R26, [R23+0x5c] ;  /* 0x00005c00171a7984 */ /* 0x000e680000000800 */
[----:B------:R-:W-:Y:S04]  /*0a50*/  LDS R5, [R22+0x8] ;  /* 0x0000080016057984 */ /* 0x000fe80000000800 */
[----:B------:R-:W2:Y:S04]  /*0a60*/  LDS R20, [R23+0xb8] ;  /* 0x0000b80017147984 */ /* 0x000ea80000000800 */
[----:B------:R-:W-:Y:S04]  /*0a70*/  LDS R4, [R22+0xc] ;  /* 0x00000c0016047984 */ /* 0x000fe80000000800 */
[----:B------:R-:W3:Y:S01]  /*0a80*/  LDS R28, [R23+0x114] ;  /* 0x00011400171c7984 */ /* 0x000ee20000000800 */
[----:B0-----:R-:W-:-:S04]  /*0a90*/  FFMA R24, R24, R25, R19 ;  /* 0x0000001918187223 */ /* 0x001fc80000000013 */
[----:B-1----:R-:W-:-:S04]  /*0aa0*/  FFMA R24, R27, R26, R24 ;  /* 0x0000001a1b187223 */ /* 0x002fc80000000018 */
[----:B--2---:R-:W-:-:S04]  /*0ab0*/  FFMA R5, R5, R20, R24 ;  /* 0x0000001405057223 */ /* 0x004fc80000000018 */
[----:B---3--:R-:W-:-:S07]  /*0ac0*/  FFMA R19, R4, R28, R5 ;  /* 0x0000001c04137223 */ /* 0x008fce0000000005 */
.L_x_6:
[----:B------:R-:W-:Y:S05]  /*0ad0*/  @!P1 BRA `(.L_x_2) ;  /* 0x0000000000389947 */ /* 0x000fea0003800000 */
[C---:B0-----:R-:W-:Y:S01]  /*0ae0*/  LEA R20, R2.reuse, R11, 0x2 ;  /* 0x0000000b02147211 */ /* 0x041fe200078e10ff */
[----:B------:R-:W-:Y:S01]  /*0af0*/  IMAD R22, R2, 0x5c, R15 ;  /* 0x0000005c02167824 */ /* 0x000fe200078e020f */
[----:B------:R-:W-:-:S03]  /*0b00*/  ISETP.NE.AND P0, PT, R3, 0x1, PT ;  /* 0x000000010300780c */ /* 0x000fc60003f05270 */
[----:B------:R-:W-:Y:S04]  /*0b10*/  LDS R2, [R20] ;  /* 0x0000000014027984 */ /* 0x000fe80000000800 */
[----:B------:R-:W0:Y:S02]  /*0b20*/  LDS R4, [R22] ;  /* 0x0000000016047984 */ /* 0x000e240000000800 */
[----:B0-----:R-:W-:-:S04]  /*0b30*/  FFMA R19, R2, R4, R19 ;  /* 0x0000000402137223 */ /* 0x001fc80000000013 */
[----:B------:R-:W-:Y:S05]  /*0b40*/  @!P0 BRA `(.L_x_2) ;  /* 0x00000000001c8947 */ /* 0x000fea0003800000 */
[----:B------:R-:W-:Y:S01]  /*0b50*/  ISETP.NE.AND P0, PT, R3, 0x2, PT ;  /* 0x000000020300780c */ /* 0x000fe20003f05270 */
[----:B------:R-:W-:Y:S04]  /*0b60*/  LDS R2, [R20+0x4] ;  /* 0x0000040014027984 */ /* 0x000fe80000000800 */
[----:B------:R-:W0:Y:S08]  /*0b70*/  LDS R3, [R22+0x5c] ;  /* 0x00005c0016037984 */ /* 0x000e300000000800 */
[----:B------:R-:W-:Y:S04]  /*0b80*/  @P0 LDS R4, [R20+0x8] ;  /* 0x0000080014040984 */ /* 0x000fe80000000800 */
[----:B------:R-:W1:Y:S01]  /*0b90*/  @P0 LDS R5, [R22+0xb8] ;  /* 0x0000b80016050984 */ /* 0x000e620000000800 */
[----:B0-----:R-:W-:-:S04]  /*0ba0*/  FFMA R19, R2, R3, R19 ;  /* 0x0000000302137223 */ /* 0x001fc80000000013 */
[----:B-1----:R-:W-:-:S07]  /*0bb0*/  @P0 FFMA R19, R4, R5, R19 ;  /* 0x0000000504130223 */ /* 0x002fce0000000013 */
.L_x_2:
[----:B------:R-:W-:Y:S05]  /*0bc0*/  BSYNC.RECONVERGENT B0 ;  /* 0x0000000000007941 */ /* 0x000fea0003800200 */
.L_x_1:
[----:B------:R-:W-:Y:S01]  /*0bd0*/  IADD3 R13, PT, PT, R13, 0x1, RZ ;  /* 0x000000010d0d7810 */ /* 0x000fe20007ffe0ff */
[----:B------:R-:W-:Y:S01]  /*0be0*/  BAR.SYNC.DEFER_BLOCKING 0x0 ;  /* 0x0000000000007b1d */ /* 0x000fe20000010000 */
[----:B------:R-:W-:Y:S02]  /*0bf0*/  IADD3 R21, PT, PT, R21, -0x17, RZ ;  /* 0xffffffe915157810 */ /* 0x000fe40007ffe0ff */
[----:B------:R-:W-:-:S13]  /*0c00*/  ISETP.NE.AND P0, PT, R13, R12, PT ;  /* 0x0000000c0d00720c */ /* 0x000fda0003f05270 */
[----:B------:R-:W-:Y:S05]  /*0c10*/  @P0 BRA `(.L_x_7) ;  /* 0xfffffff400780947 */ /* 0x000fea000383ffff */
.L_x_0:
[----:B------:R-:W-:-:S04]  /*0c20*/  VIMNMX R0, PT, PT, R8, R9, !PT ;  /* 0x0000000908007248 */ /* 0x000fc80007fe0100 */
[----:B------:R-:W-:-:S13]  /*0c30*/  ISETP.GE.AND P0, PT, R0, R7, PT ;  /* 0x000000070000720c */ /* 0x000fda0003f06270 */
[----:B------:R-:W-:Y:S05]  /*0c40*/  @P0 EXIT ;  /* 0x000000000000094d */ /* 0x000fea0003800000 */
[----:B------:R-:W1:Y:S01]  /*0c50*/  LDC.64 R2, c[0x0][0x390] ;  /* 0x0000e400ff027b82 */ /* 0x000e620000000a00 */
[----:B------:R-:W-:-:S04]  /*0c60*/  IMAD R7, R8, R7, R9 ;  /* 0x0000000708077224 */ /* 0x000fc800078e0209 */
[----:B-1----:R-:W-:-:S05]  /*0c70*/  IMAD.WIDE.U32 R2, R7, 0x4, R2 ;  /* 0x0000000407027825 */ /* 0x002fca00078e0002 */
[----:B------:R-:W-:Y:S01]  /*0c80*/  STG.E desc[UR4][R2.64], R19 ;  /* 0x0000001302007986 */ /* 0x000fe2000c101904 */
[----:B------:R-:W-:Y:S05]  /*0c90*/  EXIT ;  /* 0x000000000000794d */ /* 0x000fea0003800000 */
.L_x_8:
[----:B------:R-:W-:-:S00]  /*0ca0*/  BRA `(.L_x_8) ;  /* 0xfffffffc00fc7947 */ /* 0x000fc0000383ffff */
[----:B------:R-:W-:-:S00]  /*0cb0*/  NOP ;  /* 0x0000000000007918 */ /* 0x000fc00000000000 */
        /* <DEDUP_REMOVED lines=12> */
.L_x_9:


//--------------------- .nv.shared._Z12matMulKernelPKfS0_Pfi --------------------------
	.section	.nv.shared._Z12matMulKernelPKfS0_Pfi,"aw",@nobits
	.sectionflags	@""
	.align	4
.nv.shared._Z12matMulKernelPKfS0_Pfi:
	.zero		5256


//--------------------- .nv.shared.reserved.0     --------------------------
	.section	.nv.shared.reserved.0,"aw",@nobits
	.weak		__nv_reservedSMEM_offset_0_alias
	.size		__nv_reservedSMEM_offset_0_alias, 0, 64
	.other		__nv_reservedSMEM_offset_0_alias,@"STO_CUDA_RESERVED_SHARED STV_DEFAULT"
__nv_reservedSMEM_offset_0_alias:
	.zero		0
	.zero		64


//--------------------- .nv.constant0._Z12matMulKernelPKfS0_Pfi --------------------------
	.section	.nv.constant0._Z12matMulKernelPKfS0_Pfi,"a",@progbits
	.sectionflags	@""
	.align	4
.nv.constant0._Z12matMulKernelPKfS0_Pfi:
	.zero		924


//--------------------- SYMBOLS --------------------------

	.type		.nv.reservedSmem.offset0,@object
	.size		.nv.reservedSmem.offset0,0x4
	.type		.nv.reservedSmem.cap,@object
	.size		.nv.reservedSmem.cap,0x4
